//
// Generated by NVIDIA NVVM Compiler
//
// Compiler Build ID: CL-36424714
// Cuda compilation tools, release 13.0, V13.0.88
// Based on NVVM 20.0.0
//

.version 9.0
.target sm_100
.address_size 64

	// .globl	_Z10conv1d_gpuPfS_S_

.visible .entry _Z10conv1d_gpuPfS_S_(
	.param .u64 .ptr .align 1 _Z10conv1d_gpuPfS_S__param_0,
	.param .u64 .ptr .align 1 _Z10conv1d_gpuPfS_S__param_1,
	.param .u64 .ptr .align 1 _Z10conv1d_gpuPfS_S__param_2
)
{
	.reg .pred 	%p<11>;
	.reg .b32 	%r<15>;
	.reg .b32 	%f<44>;
	.reg .b64 	%rd<19>;

	ld.param.u64 	%rd7, [_Z10conv1d_gpuPfS_S__param_0];
	ld.param.u64 	%rd8, [_Z10conv1d_gpuPfS_S__param_1];
	ld.param.u64 	%rd9, [_Z10conv1d_gpuPfS_S__param_2];
	mov.u32 	%r10, %ctaid.x;
	mov.u32 	%r11, %ntid.x;
	mov.u32 	%r12, %tid.x;
	mad.lo.s32 	%r1, %r10, %r11, %r12;
	setp.gt.s32 	%p1, %r1, 9999999;
	@%p1 bra 	$L__BB0_20;
	mul.wide.s32 	%rd10, %r1, 4;
	cvta.to.global.u64 	%rd11, %rd7;
	add.s64 	%rd12, %rd10, %rd11;
	add.s64 	%rd18, %rd12, -12;
	cvta.to.global.u64 	%rd13, %rd8;
	add.s64 	%rd17, %rd13, 16;
	mov.f32 	%f36, 0f00000000;
	mov.b32 	%r14, 0;
$L__BB0_2:
	setp.lt.s32 	%p2, %r1, %r14;
	@%p2 bra 	$L__BB0_4;
	ld.global.f32 	%f19, [%rd18+12];
	ld.global.f32 	%f20, [%rd17+-16];
	fma.rn.f32 	%f36, %f19, %f20, %f36;
$L__BB0_4:
	setp.le.s32 	%p3, %r1, %r14;
	@%p3 bra 	$L__BB0_6;
	ld.global.f32 	%f21, [%rd18+8];
	ld.global.f32 	%f22, [%rd17+-12];
	fma.rn.f32 	%f36, %f21, %f22, %f36;
$L__BB0_6:
	add.s32 	%r3, %r14, 2;
	setp.lt.s32 	%p4, %r1, %r3;
	@%p4 bra 	$L__BB0_8;
	ld.global.f32 	%f23, [%rd18+4];
	ld.global.f32 	%f24, [%rd17+-8];
	fma.rn.f32 	%f36, %f23, %f24, %f36;
$L__BB0_8:
	add.s32 	%r4, %r3, 1;
	setp.lt.s32 	%p5, %r1, %r4;
	@%p5 bra 	$L__BB0_10;
	ld.global.f32 	%f25, [%rd18];
	ld.global.f32 	%f26, [%rd17+-4];
	fma.rn.f32 	%f36, %f25, %f26, %f36;
$L__BB0_10:
	add.s32 	%r5, %r4, 1;
	setp.lt.s32 	%p6, %r1, %r5;
	@%p6 bra 	$L__BB0_12;
	ld.global.f32 	%f27, [%rd18+-4];
	ld.global.f32 	%f28, [%rd17];
	fma.rn.f32 	%f36, %f27, %f28, %f36;
$L__BB0_12:
	add.s32 	%r6, %r5, 1;
	setp.lt.s32 	%p7, %r1, %r6;
	@%p7 bra 	$L__BB0_14;
	ld.global.f32 	%f29, [%rd18+-8];
	ld.global.f32 	%f30, [%rd17+4];
	fma.rn.f32 	%f36, %f29, %f30, %f36;
$L__BB0_14:
	add.s32 	%r7, %r6, 1;
	setp.lt.s32 	%p8, %r1, %r7;
	@%p8 bra 	$L__BB0_16;
	ld.global.f32 	%f31, [%rd18+-12];
	ld.global.f32 	%f32, [%rd17+8];
	fma.rn.f32 	%f36, %f31, %f32, %f36;
$L__BB0_16:
	add.s32 	%r8, %r7, 1;
	setp.lt.s32 	%p9, %r1, %r8;
	@%p9 bra 	$L__BB0_18;
	ld.global.f32 	%f33, [%rd18+-16];
	ld.global.f32 	%f34, [%rd17+12];
	fma.rn.f32 	%f36, %f33, %f34, %f36;
$L__BB0_18:
	add.s64 	%rd18, %rd18, -32;
	add.s64 	%rd17, %rd17, 32;
	add.s32 	%r14, %r8, 1;
	setp.ne.s32 	%p10, %r14, 1000;
	@%p10 bra 	$L__BB0_2;
	cvta.to.global.u64 	%rd14, %rd9;
	add.s64 	%rd16, %rd14, %rd10;
	st.global.f32 	[%rd16], %f36;
$L__BB0_20:
	ret;

}


// ===== COMPILED SASS (sm_100) =====

	.target	sm_100

	.elftype	@"ET_EXEC"


//--------------------- .note.nv.tkinfo           --------------------------
	.section	.note.nv.tkinfo,"",@"SHT_NOTE"
	.sectionflags	@"SHF_NOTE_NV_TKINFO"
	.tkinfo
        /*0018*/ 	.word	0x00000002
        /*0030*/ 	.string	""
        /*0030*/ 	.string	"ptxas"
        /*0030*/ 	.string	"Cuda compilation tools, release 13.0, V13.0.88"
        /*0030*/ 	.string	"Build cuda_13.0.r13.0/compiler.36424714_0"
        /*0030*/ 	.string	"-arch sm_100 -m 64 "



//--------------------- .note.nv.cuinfo           --------------------------
	.section	.note.nv.cuinfo,"",@"SHT_NOTE"
	.sectionflags	@"SHF_NOTE_NV_CUINFO"
        /*0018*/ 	.short	0x0002
        /*001a*/ 	.short	0x0064
        /*001c*/ 	.short	0x0082
	.zero		2


//--------------------- .nv.info                  --------------------------
	.section	.nv.info,"",@"SHT_CUDA_INFO"
	.align	4


	//----- nvinfo : EIATTR_REGCOUNT
	.align		4
        /*0000*/ 	.byte	0x04, 0x2f
        /*0002*/ 	.short	(.L_1 - .L_0)
	.align		4
.L_0:
        /*0004*/ 	.word	index@(_Z10conv1d_gpuPfS_S_)
        /*0008*/ 	.word	0x00000017


	//----- nvinfo : EIATTR_FRAME_SIZE
	.align		4
.L_1:
        /*000c*/ 	.byte	0x04, 0x11
        /*000e*/ 	.short	(.L_3 - .L_2)
	.align		4
.L_2:
        /*0010*/ 	.word	index@(_Z10conv1d_gpuPfS_S_)
        /*0014*/ 	.word	0x00000000


	//----- nvinfo : EIATTR_MIN_STACK_SIZE
	.align		4
.L_3:
        /*0018*/ 	.byte	0x04, 0x12
        /*001a*/ 	.short	(.L_5 - .L_4)
	.align		4
.L_4:
        /*001c*/ 	.word	index@(_Z10conv1d_gpuPfS_S_)
        /*0020*/ 	.word	0x00000000
.L_5:


//--------------------- .nv.compat                --------------------------
	.section	.nv.compat,"",@"SHT_CUDA_COMPAT_INFO"
	.align	4
        /*0000*/ 	.byte	0x02, 0x09, 0x00, 0x00, 0x02, 0x02, 0x01, 0x00, 0x02, 0x05, 0x05, 0x00, 0x03, 0x07, 0x01, 0x01
        /*0010*/ 	.byte	0x02, 0x03, 0x00, 0x00, 0x02, 0x06, 0x01, 0x00, 0x04, 0x0b, 0x08, 0x00, 0x09, 0x00, 0x00, 0x00
        /*0020*/ 	.byte	0x00, 0x00, 0x00, 0x00


//--------------------- .nv.info._Z10conv1d_gpuPfS_S_ --------------------------
	.section	.nv.info._Z10conv1d_gpuPfS_S_,"",@"SHT_CUDA_INFO"
	.sectionflags	@""
	.align	4


	//----- nvinfo : EIATTR_CUDA_API_VERSION
	.align		4
        /*0000*/ 	.byte	0x04, 0x37
        /*0002*/ 	.short	(.L_7 - .L_6)
.L_6:
        /*0004*/ 	.word	0x00000082


	//----- nvinfo : EIATTR_KPARAM_INFO
	.align		4
.L_7:
        /*0008*/ 	.byte	0x04, 0x17
        /*000a*/ 	.short	(.L_9 - .L_8)
.L_8:
        /*000c*/ 	.word	0x00000000
        /*0010*/ 	.short	0x0002
        /*0012*/ 	.short	0x0010
        /*0014*/ 	.byte	0x00, 0xf5, 0x21, 0x00


	//----- nvinfo : EIATTR_KPARAM_INFO
	.align		4
.L_9:
        /*0018*/ 	.byte	0x04, 0x17
        /*001a*/ 	.short	(.L_11 - .L_10)
.L_10:
        /*001c*/ 	.word	0x00000000
        /*0020*/ 	.short	0x0001
        /*0022*/ 	.short	0x0008
        /*0024*/ 	.byte	0x00, 0xf5, 0x21, 0x00


	//----- nvinfo : EIATTR_KPARAM_INFO
	.align		4
.L_11:
        /*0028*/ 	.byte	0x04, 0x17
        /*002a*/ 	.short	(.L_13 - .L_12)
.L_12:
        /*002c*/ 	.word	0x00000000
        /*0030*/ 	.short	0x0000
        /*0032*/ 	.short	0x0000
        /*0034*/ 	.byte	0x00, 0xf5, 0x21, 0x00


	//----- nvinfo : EIATTR_SPARSE_MMA_MASK
	.align		4
.L_13:
        /*0038*/ 	.byte	0x03, 0x50
        /*003a*/ 	.short	0x0000


	//----- nvinfo : EIATTR_MAXREG_COUNT
	.align		4
        /*003c*/ 	.byte	0x03, 0x1b
        /*003e*/ 	.short	0x00ff


	//----- nvinfo : EIATTR_MERCURY_ISA_VERSION
	.align		4
        /*0040*/ 	.byte	0x03, 0x5f
        /*0042*/ 	.short	0x0101


	//----- nvinfo : EIATTR_VRC_CTA_INIT_COUNT
	.align		4
        /*0044*/ 	.byte	0x02, 0x4a
	.zero		1
	.zero		1


	//----- nvinfo : EIATTR_EXIT_INSTR_OFFSETS
	.align		4
        /*0048*/ 	.byte	0x04, 0x1c
        /*004a*/ 	.short	(.L_15 - .L_14)


	//   ....[0]....
.L_14:
        /*004c*/ 	.word	0x00000060


	//   ....[1]....
        /*0050*/ 	.word	0x00000450


	//----- nvinfo : EIATTR_CBANK_PARAM_SIZE
	.align		4
.L_15:
        /*0054*/ 	.byte	0x03, 0x19
        /*0056*/ 	.short	0x0018


	//----- nvinfo : EIATTR_PARAM_CBANK
	.align		4
        /*0058*/ 	.byte	0x04, 0x0a
        /*005a*/ 	.short	(.L_17 - .L_16)
	.align		4
.L_16:
        /*005c*/ 	.word	index@(.nv.constant0._Z10conv1d_gpuPfS_S_)
        /*0060*/ 	.short	0x0380
        /*0062*/ 	.short	0x0018


	//----- nvinfo : EIATTR_SW_WAR
	.align		4
.L_17:
        /*0064*/ 	.byte	0x04, 0x36
        /*0066*/ 	.short	(.L_19 - .L_18)
.L_18:
        /*0068*/ 	.word	0x00000008
.L_19:


//--------------------- .nv.callgraph             --------------------------
	.section	.nv.callgraph,"",@"SHT_CUDA_CALLGRAPH"
	.align	4
	.sectionentsize	8
	.align		4
        /*0000*/ 	.word	0x00000000
	.align		4
        /*0004*/ 	.word	0xffffffff
	.align		4
        /*0008*/ 	.word	0x00000000
	.align		4
        /*000c*/ 	.word	0xfffffffe
	.align		4
        /*0010*/ 	.word	0x00000000
	.align		4
        /*0014*/ 	.word	0xfffffffd
	.align		4
        /*0018*/ 	.word	0x00000000
	.align		4
        /*001c*/ 	.word	0xfffffffc


//--------------------- .text._Z10conv1d_gpuPfS_S_ --------------------------
	.section	.text._Z10conv1d_gpuPfS_S_,"ax",@progbits
	.align	128
        .global         _Z10conv1d_gpuPfS_S_
        .type           _Z10conv1d_gpuPfS_S_,@function
        .size           _Z10conv1d_gpuPfS_S_,(.L_x_2 - _Z10conv1d_gpuPfS_S_)
        .other          _Z10conv1d_gpuPfS_S_,@"STO_CUDA_ENTRY STV_DEFAULT"
_Z10conv1d_gpuPfS_S_:
.text._Z10conv1d_gpuPfS_S_:
[----:B------:R-:W-:Y:S01]  /*0000*/  LDC R1, c[0x0][0x37c] ;  /* 0x0000df00ff017b82 */ /* 0x000fe20000000800 */
[----:B------:R-:W0:Y:S07]  /*0010*/  S2R R3, SR_TID.X ;  /* 0x0000000000037919 */ /* 0x000e2e0000002100 */
[----:B------:R-:W0:Y:S08]  /*0020*/  S2UR UR4, SR_CTAID.X ;  /* 0x00000000000479c3 */ /* 0x000e300000002500 */
[----:B------:R-:W0:Y:S02]  /*0030*/  LDC R0, c[0x0][0x360] ;  /* 0x0000d800ff007b82 */ /* 0x000e240000000800 */
[----:B0-----:R-:W-:-:S05]  /*0040*/  IMAD R0, R0, UR4, R3 ;  /* 0x0000000400007c24 */ /* 0x001fca000f8e0203 */
[----:B------:R-:W-:-:S13]  /*0050*/  ISETP.GT.AND P0, PT, R0, 0x98967f, PT ;  /* 0x0098967f0000780c */ /* 0x000fda0003f04270 */
[----:B------:R-:W-:Y:S05]  /*0060*/  @P0 EXIT ;  /* 0x000000000000094d */ /* 0x000fea0003800000 */
[----:B------:R-:W0:Y:S01]  /*0070*/  LDC.64 R2, c[0x0][0x380] ;  /* 0x0000e000ff027b82 */ /* 0x000e220000000a00 */
[----:B------:R-:W1:Y:S01]  /*0080*/  LDCU.64 UR4, c[0x0][0x388] ;  /* 0x00007100ff0477ac */ /* 0x000e620008000a00 */
[----:B------:R-:W-:Y:S01]  /*0090*/  IMAD.MOV.U32 R6, RZ, RZ, RZ ;  /* 0x000000ffff067224 */ /* 0x000fe200078e00ff */
[----:B------:R-:W2:Y:S01]  /*00a0*/  LDCU.64 UR8, c[0x0][0x358] ;  /* 0x00006b00ff0877ac */ /* 0x000ea20008000a00 */
[----:B-1----:R-:W-:-:S04]  /*00b0*/  UIADD3 UR4, UP0, UPT, UR4, 0x10, URZ ;  /* 0x0000001004047890 */ /* 0x002fc8000ff1e0ff */
[----:B------:R-:W-:Y:S01]  /*00c0*/  UIADD3.X UR5, UPT, UPT, URZ, UR5, URZ, UP0, !UPT ;  /* 0x00000005ff057290 */ /* 0x000fe200087fe4ff */
[----:B0-----:R-:W-:-:S04]  /*00d0*/  IMAD.WIDE R2, R0, 0x4, R2 ;  /* 0x0000000400027825 */ /* 0x001fc800078e0202 */
[----:B------:R-:W-:Y:S01]  /*00e0*/  IMAD.U32 R7, RZ, RZ, UR4 ;  /* 0x00000004ff077e24 */ /* 0x000fe2000f8e00ff */
[----:B------:R-:W-:Y:S01]  /*00f0*/  IADD3 R8, P0, PT, R2, -0xc, RZ ;  /* 0xfffffff402087810 */ /* 0x000fe20007f1e0ff */
[----:B------:R-:W-:-:S03]  /*0100*/  UMOV UR4, URZ ;  /* 0x000000ff00047c82 */ /* 0x000fc60008000000 */
[----:B------:R-:W-:Y:S02]  /*0110*/  IADD3.X R5, PT, PT, R3, -0x1, RZ, P0, !PT ;  /* 0xffffffff03057810 */ /* 0x000fe400007fe4ff */
[----:B--2---:R-:W-:-:S07]  /*0120*/  MOV R3, UR5 ;  /* 0x0000000500037c02 */ /* 0x004fce0008000f00 */
.L_x_0:
[----:B------:R-:W-:Y:S01]  /*0130*/  ISETP.GE.AND P6, PT, R0, UR4, PT ;  /* 0x0000000400007c0c */ /* 0x000fe2000bfc6270 */
[----:B------:R-:W-:Y:S01]  /*0140*/  IMAD.MOV.U32 R4, RZ, RZ, R8 ;  /* 0x000000ffff047224 */ /* 0x000fe200078e0008 */
[----:B------:R-:W-:-:S11]  /*0150*/  MOV R2, R7 ;  /* 0x0000000700027202 */ /* 0x000fd60000000f00 */
[----:B------:R-:W2:Y:S04]  /*0160*/  @P6 LDG.E R7, desc[UR8][R4.64+0xc] ;  /* 0x00000c0804076981 */ /* 0x000ea8000c1e1900 */
[----:B------:R-:W2:Y:S01]  /*0170*/  @P6 LDG.E R8, desc[UR8][R2.64+-0x10] ;  /* 0xfffff00802086981 */ /* 0x000ea2000c1e1900 */
[----:B------:R-:W-:Y:S02]  /*0180*/  UIADD3 UR5, UPT, UPT, UR4, 0x2, URZ ;  /* 0x0000000204057890 */ /* 0x000fe4000fffe0ff */
[C---:B------:R-:W-:Y:S01]  /*0190*/  ISETP.GT.AND P0, PT, R0.reuse, UR4, PT ;  /* 0x0000000400007c0c */ /* 0x040fe2000bf04270 */
[----:B------:R-:W-:Y:S02]  /*01a0*/  UIADD3 UR6, UPT, UPT, UR4, 0x3, URZ ;  /* 0x0000000304067890 */ /* 0x000fe4000fffe0ff */
[----:B------:R-:W-:Y:S01]  /*01b0*/  UIADD3 UR7, UPT, UPT, UR4, 0x6, URZ ;  /* 0x0000000604077890 */ /* 0x000fe2000fffe0ff */
[----:B------:R-:W-:Y:S01]  /*01c0*/  ISETP.GE.AND P1, PT, R0, UR5, PT ;  /* 0x0000000500007c0c */ /* 0x000fe2000bf26270 */
[----:B------:R-:W-:-:S02]  /*01d0*/  UIADD3 UR5, UPT, UPT, UR4, 0x4, URZ ;  /* 0x0000000404057890 */ /* 0x000fc4000fffe0ff */
[----:B------:R-:W-:Y:S01]  /*01e0*/  ISETP.GE.AND P2, PT, R0, UR6, PT ;  /* 0x0000000600007c0c */ /* 0x000fe2000bf46270 */
[----:B------:R-:W-:-:S03]  /*01f0*/  UIADD3 UR6, UPT, UPT, UR4, 0x5, URZ ;  /* 0x0000000504067890 */ /* 0x000fc6000fffe0ff */
[C---:B------:R-:W-:Y:S02]  /*0200*/  ISETP.GE.AND P3, PT, R0.reuse, UR5, PT ;  /* 0x0000000500007c0c */ /* 0x040fe4000bf66270 */
[----:B------:R-:W3:Y:S01]  /*0210*/  @P0 LDG.E R9, desc[UR8][R4.64+0x8] ;  /* 0x0000080804090981 */ /* 0x000ee2000c1e1900 */
[----:B------:R-:W-:-:S03]  /*0220*/  ISETP.GE.AND P4, PT, R0, UR6, PT ;  /* 0x0000000600007c0c */ /* 0x000fc6000bf86270 */
[----:B------:R-:W3:Y:S01]  /*0230*/  @P0 LDG.E R10, desc[UR8][R2.64+-0xc] ;  /* 0xfffff408020a0981 */ /* 0x000ee2000c1e1900 */
[----:B------:R-:W-:-:S03]  /*0240*/  UIADD3 UR5, UPT, UPT, UR4, 0x7, URZ ;  /* 0x0000000704057890 */ /* 0x000fc6000fffe0ff */
[----:B------:R-:W4:Y:S01]  /*0250*/  @P1 LDG.E R11, desc[UR8][R4.64+0x4] ;  /* 0x00000408040b1981 */ /* 0x000f22000c1e1900 */
[----:B------:R-:W-:-:S03]  /*0260*/  ISETP.GE.AND P5, PT, R0, UR7, PT ;  /* 0x0000000700007c0c */ /* 0x000fc6000bfa6270 */
[----:B------:R-:W4:Y:S04]  /*0270*/  @P1 LDG.E R12, desc[UR8][R2.64+-0x8] ;  /* 0xfffff808020c1981 */ /* 0x000f28000c1e1900 */
[----:B------:R-:W5:Y:S04]  /*0280*/  @P2 LDG.E R13, desc[UR8][R4.64] ;  /* 0x00000008040d2981 */ /* 0x000f68000c1e1900 */
[----:B------:R-:W5:Y:S04]  /*0290*/  @P2 LDG.E R14, desc[UR8][R2.64+-0x4] ;  /* 0xfffffc08020e2981 */ /* 0x000f68000c1e1900 */
[----:B------:R-:W5:Y:S04]  /*02a0*/  @P4 LDG.E R15, desc[UR8][R4.64+-0x8] ;  /* 0xfffff808040f4981 */ /* 0x000f68000c1e1900 */
[----:B------:R-:W5:Y:S04]  /*02b0*/  @P4 LDG.E R16, desc[UR8][R2.64+0x4] ;  /* 0x0000040802104981 */ /* 0x000f68000c1e1900 */
[----:B------:R-:W5:Y:S04]  /*02c0*/  @P5 LDG.E R17, desc[UR8][R4.64+-0xc] ;  /* 0xfffff40804115981 */ /* 0x000f68000c1e1900 */
[----:B------:R-:W5:Y:S01]  /*02d0*/  @P5 LDG.E R18, desc[UR8][R2.64+0x8] ;  /* 0x0000080802125981 */ /* 0x000f62000c1e1900 */
[----:B--2---:R-:W-:Y:S01]  /*02e0*/  @P6 FFMA R6, R7, R8, R6 ;  /* 0x0000000807066223 */ /* 0x004fe20000000006 */
[----:B------:R-:W-:-:S02]  /*02f0*/  ISETP.GE.AND P6, PT, R0, UR5, PT ;  /* 0x0000000500007c0c */ /* 0x000fc4000bfc6270 */
[----:B------:R-:W2:Y:S04]  /*0300*/  @P3 LDG.E R7, desc[UR8][R4.64+-0x4] ;  /* 0xfffffc0804073981 */ /* 0x000ea8000c1e1900 */
[----:B------:R-:W2:Y:S07]  /*0310*/  @P3 LDG.E R8, desc[UR8][R2.64] ;  /* 0x0000000802083981 */ /* 0x000eae000c1e1900 */
[----:B------:R0:W2:Y:S04]  /*0320*/  @P6 LDG.E R19, desc[UR8][R4.64+-0x10] ;  /* 0xfffff00804136981 */ /* 0x0000a8000c1e1900 */
[----:B------:R1:W2:Y:S01]  /*0330*/  @P6 LDG.E R20, desc[UR8][R2.64+0xc] ;  /* 0x00000c0802146981 */ /* 0x0002a2000c1e1900 */
[----:B---3--:R-:W-:Y:S01]  /*0340*/  @P0 FFMA R6, R9, R10, R6 ;  /* 0x0000000a09060223 */ /* 0x008fe20000000006 */
[----:B------:R-:W-:-:S03]  /*0350*/  UIADD3 UR4, UPT, UPT, UR4, 0x8, URZ ;  /* 0x0000000804047890 */ /* 0x000fc6000fffe0ff */
[----:B----4-:R-:W-:Y:S01]  /*0360*/  @P1 FFMA R6, R11, R12, R6 ;  /* 0x0000000c0b061223 */ /* 0x010fe20000000006 */
[----:B------:R-:W-:-:S03]  /*0370*/  UISETP.NE.AND UP0, UPT, UR4, 0x3e8, UPT ;  /* 0x000003e80400788c */ /* 0x000fc6000bf05270 */
[----:B-----5:R-:W-:-:S04]  /*0380*/  @P2 FFMA R6, R13, R14, R6 ;  /* 0x0000000e0d062223 */ /* 0x020fc80000000006 */
[----:B--2---:R-:W-:Y:S01]  /*0390*/  @P3 FFMA R6, R7, R8, R6 ;  /* 0x0000000807063223 */ /* 0x004fe20000000006 */
[----:B------:R-:W-:-:S03]  /*03a0*/  IADD3 R7, P1, PT, R2, 0x20, RZ ;  /* 0x0000002002077810 */ /* 0x000fc60007f3e0ff */
[----:B------:R-:W-:Y:S01]  /*03b0*/  @P4 FFMA R6, R15, R16, R6 ;  /* 0x000000100f064223 */ /* 0x000fe20000000006 */
[----:B------:R-:W-:-:S03]  /*03c0*/  IADD3 R8, P0, PT, R4, -0x20, RZ ;  /* 0xffffffe004087810 */ /* 0x000fc60007f1e0ff */
[----:B------:R-:W-:Y:S01]  /*03d0*/  @P5 FFMA R6, R17, R18, R6 ;  /* 0x0000001211065223 */ /* 0x000fe20000000006 */
[----:B0-----:R-:W-:Y:S01]  /*03e0*/  IADD3.X R5, PT, PT, R5, -0x1, RZ, P0, !PT ;  /* 0xffffffff05057810 */ /* 0x001fe200007fe4ff */
[----:B-1----:R-:W-:Y:S02]  /*03f0*/  IMAD.X R3, RZ, RZ, R3, P1 ;  /* 0x000000ffff037224 */ /* 0x002fe400008e0603 */
[----:B------:R-:W-:Y:S01]  /*0400*/  @P6 FFMA R6, R19, R20, R6 ;  /* 0x0000001413066223 */ /* 0x000fe20000000006 */
[----:B------:R-:W-:Y:S06]  /*0410*/  BRA.U UP0, `(.L_x_0) ;  /* 0xfffffffd00447547 */ /* 0x000fec000b83ffff */
[----:B------:R-:W0:Y:S02]  /*0420*/  LDC.64 R2, c[0x0][0x390] ;  /* 0x0000e400ff027b82 */ /* 0x000e240000000a00 */
[----:B0-----:R-:W-:-:S05]  /*0430*/  IMAD.WIDE R2, R0, 0x4, R2 ;  /* 0x0000000400027825 */ /* 0x001fca00078e0202 */
[----:B------:R-:W-:Y:S01]  /*0440*/  STG.E desc[UR8][R2.64], R6 ;  /* 0x0000000602007986 */ /* 0x000fe2000c101908 */
[----:B------:R-:W-:Y:S05]  /*0450*/  EXIT ;  /* 0x000000000000794d */ /* 0x000fea0003800000 */
.L_x_1:
[----:B------:R-:W-:-:S00]  /*0460*/  BRA `(.L_x_1) ;  /* 0xfffffffc00fc7947 */ /* 0x000fc0000383ffff */
[----:B------:R-:W-:-:S00]  /*0470*/  NOP ;  /* 0x0000000000007918 */ /* 0x000fc00000000000 */
        /* <DEDUP_REMOVED lines=8> */
.L_x_2:


//--------------------- .nv.shared.reserved.0     --------------------------
	.section	.nv.shared.reserved.0,"aw",@nobits
	.weak		__nv_reservedSMEM_offset_0_alias
	.size		__nv_reservedSMEM_offset_0_alias, 0, 64
	.other		__nv_reservedSMEM_offset_0_alias,@"STO_CUDA_RESERVED_SHARED STV_DEFAULT"
__nv_reservedSMEM_offset_0_alias:
	.zero		0
	.zero		64


//--------------------- .nv.constant0._Z10conv1d_gpuPfS_S_ --------------------------
	.section	.nv.constant0._Z10conv1d_gpuPfS_S_,"a",@progbits
	.sectionflags	@""
	.align	4
.nv.constant0._Z10conv1d_gpuPfS_S_:
	.zero		920


//--------------------- SYMBOLS --------------------------

	.type		.nv.reservedSmem.offset0,@object
	.size		.nv.reservedSmem.offset0,0x4
